	.headerflags	@"EF_CUDA_TEXMODE_UNIFIED EF_CUDA_64BIT_ADDRESS EF_CUDA_ACCELERATORS EF_CUDA_SM90 EF_CUDA_VIRTUAL_SM(EF_CUDA_SM90)"
	.elftype	@"ET_EXEC"


//--------------------- .nv.info                  --------------------------
	.section	.nv.info,"",@"SHT_CUDA_INFO"
	.align	4


	//----- nvinfo : EIATTR_REGCOUNT
	.align		4
        /*0000*/ 	.byte	0x04, 0x2f
        /*0002*/ 	.short	(.L_3 - .L_2)
	.align		4
.L_2:
        /*0004*/ 	.word	index@(triton_poi_fused__native_batch_norm_legit_no_training_add_relu_16)
        /*0008*/ 	.word	0x00000024


	//----- nvinfo : EIATTR_MIN_STACK_SIZE
	.align		4
.L_3:
        /*000c*/ 	.byte	0x04, 0x12
        /*000e*/ 	.short	(.L_5 - .L_4)
	.align		4
.L_4:
        /*0010*/ 	.word	index@(triton_poi_fused__native_batch_norm_legit_no_training_add_relu_16)
        /*0014*/ 	.word	0x00000000


	//----- nvinfo : EIATTR_FRAME_SIZE
	.align		4
.L_5:
        /*0018*/ 	.byte	0x04, 0x11
        /*001a*/ 	.short	(.L_7 - .L_6)
	.align		4
.L_6:
        /*001c*/ 	.word	index@(triton_poi_fused__native_batch_norm_legit_no_training_add_relu_16)
        /*0020*/ 	.word	0x00000000


	//----- nvinfo : EIATTR_MIN_STACK_SIZE
	.align		4
.L_7:
        /*0024*/ 	.byte	0x04, 0x12
        /*0026*/ 	.short	(.L_9 - .L_8)
	.align		4
.L_8:
        /*0028*/ 	.word	index@(triton_poi_fused__native_batch_norm_legit_no_training_add_relu_16)
        /*002c*/ 	.word	0x00000000
.L_9:


//--------------------- .nv.info.triton_poi_fused__native_batch_norm_legit_no_training_add_relu_16 --------------------------
	.section	.nv.info.triton_poi_fused__native_batch_norm_legit_no_training_add_relu_16,"",@"SHT_CUDA_INFO"
	.sectionflags	@""
	.align	4


	//----- nvinfo : EIATTR_CUDA_API_VERSION
	.align		4
        /*0000*/ 	.byte	0x04, 0x37
        /*0002*/ 	.short	(.L_11 - .L_10)
.L_10:
        /*0004*/ 	.word	0x0000007c


	//----- nvinfo : EIATTR_KPARAM_INFO
	.align		4
.L_11:
        /*0008*/ 	.byte	0x04, 0x17
        /*000a*/ 	.short	(.L_13 - .L_12)
.L_12:
        /*000c*/ 	.word	0x00000000
        /*0010*/ 	.short	0x0007
        /*0012*/ 	.short	0x0038
        /*0014*/ 	.byte	0x00, 0xf0, 0x11, 0x00


	//----- nvinfo : EIATTR_KPARAM_INFO
	.align		4
.L_13:
        /*0018*/ 	.byte	0x04, 0x17
        /*001a*/ 	.short	(.L_15 - .L_14)
.L_14:
        /*001c*/ 	.word	0x00000000
        /*0020*/ 	.short	0x0006
        /*0022*/ 	.short	0x0030
        /*0024*/ 	.byte	0x00, 0xf4, 0x21, 0x00


	//----- nvinfo : EIATTR_KPARAM_INFO
	.align		4
.L_15:
        /*0028*/ 	.byte	0x04, 0x17
        /*002a*/ 	.short	(.L_17 - .L_16)
.L_16:
        /*002c*/ 	.word	0x00000000
        /*0030*/ 	.short	0x0005
        /*0032*/ 	.short	0x0028
        /*0034*/ 	.byte	0x00, 0xf4, 0x21, 0x00


	//----- nvinfo : EIATTR_KPARAM_INFO
	.align		4
.L_17:
        /*0038*/ 	.byte	0x04, 0x17
        /*003a*/ 	.short	(.L_19 - .L_18)
.L_18:
        /*003c*/ 	.word	0x00000000
        /*0040*/ 	.short	0x0004
        /*0042*/ 	.short	0x0020
        /*0044*/ 	.byte	0x00, 0xf4, 0x21, 0x00


	//----- nvinfo : EIATTR_KPARAM_INFO
	.align		4
.L_19:
        /*0048*/ 	.byte	0x04, 0x17
        /*004a*/ 	.short	(.L_21 - .L_20)
.L_20:
        /*004c*/ 	.word	0x00000000
        /*0050*/ 	.short	0x0003
        /*0052*/ 	.short	0x0018
        /*0054*/ 	.byte	0x00, 0xf4, 0x21, 0x00


	//----- nvinfo : EIATTR_KPARAM_INFO
	.align		4
.L_21:
        /*0058*/ 	.byte	0x04, 0x17
        /*005a*/ 	.short	(.L_23 - .L_22)
.L_22:
        /*005c*/ 	.word	0x00000000
        /*0060*/ 	.short	0x0002
        /*0062*/ 	.short	0x0010
        /*0064*/ 	.byte	0x00, 0xf4, 0x21, 0x00


	//----- nvinfo : EIATTR_KPARAM_INFO
	.align		4
.L_23:
        /*0068*/ 	.byte	0x04, 0x17
        /*006a*/ 	.short	(.L_25 - .L_24)
.L_24:
        /*006c*/ 	.word	0x00000000
        /*0070*/ 	.short	0x0001
        /*0072*/ 	.short	0x0008
        /*0074*/ 	.byte	0x00, 0xf4, 0x21, 0x00


	//----- nvinfo : EIATTR_KPARAM_INFO
	.align		4
.L_25:
        /*0078*/ 	.byte	0x04, 0x17
        /*007a*/ 	.short	(.L_27 - .L_26)
.L_26:
        /*007c*/ 	.word	0x00000000
        /*0080*/ 	.short	0x0000
        /*0082*/ 	.short	0x0000
        /*0084*/ 	.byte	0x00, 0xf4, 0x21, 0x00


	//----- nvinfo : EIATTR_SPARSE_MMA_MASK
	.align		4
.L_27:
        /*0088*/ 	.byte	0x03, 0x50
        /*008a*/ 	.short	0x0000


	//----- nvinfo : EIATTR_MAXREG_COUNT
	.align		4
        /*008c*/ 	.byte	0x03, 0x1b
        /*008e*/ 	.short	0x00ff


	//----- nvinfo : EIATTR_EXIT_INSTR_OFFSETS
	.align		4
        /*0090*/ 	.byte	0x04, 0x1c
        /*0092*/ 	.short	(.L_29 - .L_28)


	//   ....[0]....
.L_28:
        /*0094*/ 	.word	0x00000b10


	//----- nvinfo : EIATTR_REQNTID
	.align		4
.L_29:
        /*0098*/ 	.byte	0x04, 0x10
        /*009a*/ 	.short	(.L_31 - .L_30)
.L_30:
        /*009c*/ 	.word	0x00000080
        /*00a0*/ 	.word	0x00000001
        /*00a4*/ 	.word	0x00000001


	//----- nvinfo : EIATTR_CBANK_PARAM_SIZE
	.align		4
.L_31:
        /*00a8*/ 	.byte	0x03, 0x19
        /*00aa*/ 	.short	0x003c


	//----- nvinfo : EIATTR_PARAM_CBANK
	.align		4
        /*00ac*/ 	.byte	0x04, 0x0a
        /*00ae*/ 	.short	(.L_33 - .L_32)
	.align		4
.L_32:
        /*00b0*/ 	.word	index@(.nv.constant0.triton_poi_fused__native_batch_norm_legit_no_training_add_relu_16)
        /*00b4*/ 	.short	0x0210
        /*00b6*/ 	.short	0x003c


	//----- nvinfo : EIATTR_SW_WAR
	.align		4
.L_33:
        /*00b8*/ 	.byte	0x04, 0x36
        /*00ba*/ 	.short	(.L_35 - .L_34)
.L_34:
        /*00bc*/ 	.word	0x00000008
.L_35:


//--------------------- .nv.callgraph             --------------------------
	.section	.nv.callgraph,"",@"SHT_CUDA_CALLGRAPH"
	.align	4
	.sectionentsize	8
	.align		4
        /*0000*/ 	.word	0x00000000
	.align		4
        /*0004*/ 	.word	0xffffffff
	.align		4
        /*0008*/ 	.word	0x00000000
	.align		4
        /*000c*/ 	.word	0xfffffffe
	.align		4
        /*0010*/ 	.word	0x00000000
	.align		4
        /*0014*/ 	.word	0xfffffffd
	.align		4
        /*0018*/ 	.word	0x00000000
	.align		4
        /*001c*/ 	.word	0xfffffffc


//--------------------- .nv.constant4             --------------------------
	.section	.nv.constant4,"a",@progbits
	.align	8
	.align		8
.nv.constant4:
        /*0000*/ 	.dword	_$_str
	.align		8
        /*0008*/ 	.dword	_$_str_$_2


//--------------------- .text.triton_poi_fused__native_batch_norm_legit_no_training_add_relu_16 --------------------------
	.section	.text.triton_poi_fused__native_batch_norm_legit_no_training_add_relu_16,"ax",@progbits
	.align	128
        .global         triton_poi_fused__native_batch_norm_legit_no_training_add_relu_16
        .type           triton_poi_fused__native_batch_norm_legit_no_training_add_relu_16,@function
        .size           triton_poi_fused__native_batch_norm_legit_no_training_add_relu_16,(.L_x_1 - triton_poi_fused__native_batch_norm_legit_no_training_add_relu_16)
        .other          triton_poi_fused__native_batch_norm_legit_no_training_add_relu_16,@"STO_CUDA_ENTRY STV_DEFAULT"
triton_poi_fused__native_batch_norm_legit_no_training_add_relu_16:
.text.triton_poi_fused__native_batch_norm_legit_no_training_add_relu_16:
[----:B------:R-:W-:Y:S01]  /*0000*/  LDC R1, c[0x0][0x28] ;  /* 0x00000a00ff017b82 */ /* 0x000fe20000000800 */
[----:B------:R-:W1:Y:S07]  /*0010*/  S2R R0, SR_TID.X ;  /* 0x0000000000007919 */ /* 0x000e6e0000002100 */
[----:B------:R-:W2:Y:S01]  /*0020*/  LDC.64 R24, c[0x0][0x218] ;  /* 0x00008600ff187b82 */ /* 0x000ea20000000a00 */
[----:B------:R-:W-:Y:S01]  /*0030*/  ULDC.64 UR4, c[0x0][0x208] ;  /* 0x0000820000047ab9 */ /* 0x000fe20000000a00 */
[----:B------:R-:W3:Y:S06]  /*0040*/  S2R R3, SR_CTAID.X ;  /* 0x0000000000037919 */ /* 0x000eec0000002500 */
[----:B------:R-:W4:Y:S01]  /*0050*/  LDC.64 R20, c[0x0][0x210] ;  /* 0x00008400ff147b82 */ /* 0x000f220000000a00 */
[----:B-1----:R-:W-:-:S04]  /*0060*/  SHF.L.U32 R0, R0, 0x2, RZ ;  /* 0x0000000200007819 */ /* 0x002fc800000006ff */
[----:B------:R-:W-:Y:S02]  /*0070*/  LOP3.LUT R0, R0, 0x1fc, RZ, 0xc0, !PT ;  /* 0x000001fc00007812 */ /* 0x000fe400078ec0ff */
[----:B---3--:R-:W-:Y:S02]  /*0080*/  SHF.R.S32.HI R12, RZ, 0x15, R3 ;  /* 0x00000015ff0c7819 */ /* 0x008fe40000011403 */
[----:B------:R-:W-:Y:S02]  /*0090*/  LEA R0, R3, R0, 0xa ;  /* 0x0000000003007211 */ /* 0x000fe400078e50ff */
[----:B------:R-:W-:Y:S02]  /*00a0*/  SGXT R12, R12, 0x1 ;  /* 0x000000010c0c781a */ /* 0x000fe40000000200 */
[----:B------:R-:W-:Y:S01]  /*00b0*/  IADD3 R31, R0, 0x200, RZ ;  /* 0x00000200001f7810 */ /* 0x000fe20007ffe0ff */
[----:B----4-:R-:W-:Y:S01]  /*00c0*/  IMAD.WIDE R20, R0, 0x4, R20 ;  /* 0x0000000400147825 */ /* 0x010fe200078e0214 */
[----:B------:R-:W-:-:S04]  /*00d0*/  LEA.HI R2, R12, R0, RZ, 0xa ;  /* 0x000000000c027211 */ /* 0x000fc800078f50ff */
[----:B------:R-:W-:Y:S01]  /*00e0*/  LOP3.LUT R3, R2, 0xfffffc00, RZ, 0xc0, !PT ;  /* 0xfffffc0002037812 */ /* 0x000fe200078ec0ff */
[----:B------:R-:W3:Y:S03]  /*00f0*/  LDG.E.128 R4, desc[UR4][R20.64] ;  /* 0x0000000414047981 */ /* 0x000ee6000c1e1d00 */
[----:B------:R-:W-:Y:S02]  /*0100*/  IADD3 R28, R0, -R3, RZ ;  /* 0x80000003001c7210 */ /* 0x000fe40007ffe0ff */
[----:B------:R-:W1:Y:S01]  /*0110*/  LDC.64 R2, c[0x0][0x220] ;  /* 0x00008800ff027b82 */ /* 0x000e620000000a00 */
[----:B------:R-:W-:Y:S02]  /*0120*/  LEA.HI R12, R12, R31, RZ, 0xa ;  /* 0x0000001f0c0c7211 */ /* 0x000fe400078f50ff */
[----:B--2---:R-:W-:Y:S02]  /*0130*/  IMAD.WIDE R8, R28, 0x4, R24 ;  /* 0x000000041c087825 */ /* 0x004fe400078e0218 */
[----:B------:R-:W-:Y:S01]  /*0140*/  LOP3.LUT R14, R12, 0xfffffc00, RZ, 0xc0, !PT ;  /* 0xfffffc000c0e7812 */ /* 0x000fe200078ec0ff */
[----:B------:R-:W2:Y:S03]  /*0150*/  LDG.E.128 R20, desc[UR4][R20.64+0x800] ;  /* 0x0008000414147981 */ /* 0x000ea6000c1e1d00 */
[----:B------:R-:W-:Y:S01]  /*0160*/  IADD3 R31, R31, -R14, RZ ;  /* 0x8000000e1f1f7210 */ /* 0x000fe20007ffe0ff */
[----:B------:R-:W3:Y:S01]  /*0170*/  LDG.E.EL.128 R8, desc[UR4][R8.64] ;  /* 0x0000000408087981 */ /* 0x000ee2000c2e1d00 */
[----:B-1----:R-:W-:-:S04]  /*0180*/  IMAD.WIDE R12, R28, 0x4, R2 ;  /* 0x000000041c0c7825 */ /* 0x002fc800078e0202 */
[C---:B------:R-:W-:Y:S02]  /*0190*/  IMAD.WIDE R18, R31.reuse, 0x4, R2 ;  /* 0x000000041f127825 */ /* 0x040fe400078e0202 */
[----:B------:R-:W4:Y:S04]  /*01a0*/  LDG.E.EL.128 R12, desc[UR4][R12.64] ;  /* 0x000000040c0c7981 */ /* 0x000f28000c2e1d00 */
[----:B------:R-:W5:Y:S01]  /*01b0*/  LDG.E.EL.128 R16, desc[UR4][R18.64] ;  /* 0x0000000412107981 */ /* 0x000f62000c2e1d00 */
[----:B------:R-:W-:-:S06]  /*01c0*/  IMAD.WIDE R24, R31, 0x4, R24 ;  /* 0x000000041f187825 */ /* 0x000fcc00078e0218 */
[----:B------:R-:W2:Y:S01]  /*01d0*/  LDG.E.EL.128 R24, desc[UR4][R24.64] ;  /* 0x0000000418187981 */ /* 0x000ea2000c2e1d00 */
[----:B------:R-:W-:Y:S01]  /*01e0*/  HFMA2.MMA R29, -RZ, RZ, 1.625, 0 ;  /* 0x3e800000ff1d7435 */ /* 0x000fe200000001ff */
[----:B---3--:R-:W-:Y:S01]  /*01f0*/  FADD R2, R7, -R11 ;  /* 0x8000000b07027221 */ /* 0x008fe20000000000 */
[----:B----4-:R-:W-:Y:S01]  /*0200*/  FADD R7, R12, 9.9999997473787516356e-06 ;  /* 0x3727c5ac0c077421 */ /* 0x010fe20000000000 */
[----:B-----5:R-:W-:-:S05]  /*0210*/  FADD R11, R16, 9.9999997473787516356e-06 ;  /* 0x3727c5ac100b7421 */ /* 0x020fca0000000000 */
[----:B------:R-:W1:Y:S01]  /*0220*/  MUFU.SQRT R7, R7 ;  /* 0x0000000700077308 */ /* 0x000e620000002000 */
[----:B------:R-:W-:Y:S01]  /*0230*/  FADD R17, R17, 9.9999997473787516356e-06 ;  /* 0x3727c5ac11117421 */ /* 0x000fe20000000000 */
[----:B------:R-:W-:-:S06]  /*0240*/  FADD R19, R19, 9.9999997473787516356e-06 ;  /* 0x3727c5ac13137421 */ /* 0x000fcc0000000000 */
[----:B------:R-:W3:Y:S01]  /*0250*/  MUFU.SQRT R11, R11 ;  /* 0x0000000b000b7308 */ /* 0x000ee20000002000 */
[----:B------:R-:W-:Y:S01]  /*0260*/  FADD R18, R18, 9.9999997473787516356e-06 ;  /* 0x3727c5ac12127421 */ /* 0x000fe20000000000 */
[----:B------:R-:W-:Y:S01]  /*0270*/  FADD R12, R5, -R9 ;  /* 0x80000009050c7221 */ /* 0x000fe20000000000 */
[----:B------:R-:W-:Y:S01]  /*0280*/  FADD R3, R6, -R10 ;  /* 0x8000000a06037221 */ /* 0x000fe20000000000 */
[----:B-1----:R-:W-:-:S04]  /*0290*/  FSETP.GT.AND P1, PT, R7, 8.50705917302346158658e+37, PT ;  /* 0x7e8000000700780b */ /* 0x002fc80003f24000 */
[----:B------:R-:W1:Y:S01]  /*02a0*/  MUFU.SQRT R16, R17 ;  /* 0x0000001100107308 */ /* 0x000e620000002000 */
[----:B------:R-:W-:-:S07]  /*02b0*/  FSETP.GEU.AND P6, PT, R7, 1.175494350822287508e-38, PT ;  /* 0x008000000700780b */ /* 0x000fce0003fce000 */
[----:B------:R-:W4:Y:S01]  /*02c0*/  MUFU.SQRT R5, R19 ;  /* 0x0000001300057308 */ /* 0x000f220000002000 */
[----:B---3--:R-:W-:-:S07]  /*02d0*/  FSETP.GT.AND P5, PT, R11, 8.50705917302346158658e+37, PT ;  /* 0x7e8000000b00780b */ /* 0x008fce0003fa4000 */
[----:B------:R-:W3:Y:S01]  /*02e0*/  MUFU.SQRT R6, R18 ;  /* 0x0000001200067308 */ /* 0x000ee20000002000 */
[----:B------:R-:W-:Y:S01]  /*02f0*/  FSETP.GEU.AND P4, PT, R11, 1.175494350822287508e-38, PT ;  /* 0x008000000b00780b */ /* 0x000fe20003f8e000 */
[----:B------:R-:W-:Y:S01]  /*0300*/  @P1 FMUL R7, R7, 0.25 ;  /* 0x3e80000007071820 */ /* 0x000fe20000400000 */
[----:B------:R-:W-:Y:S02]  /*0310*/  FSEL R33, R29, 1, P1 ;  /* 0x3f8000001d217808 */ /* 0x000fe40000800000 */
[----:B-1----:R-:W-:Y:S01]  /*0320*/  FSETP.GT.AND P0, PT, R16, 8.50705917302346158658e+37, PT ;  /* 0x7e8000001000780b */ /* 0x002fe20003f04000 */
[----:B------:R-:W-:Y:S02]  /*0330*/  @!P6 FMUL R7, R7, 16777216 ;  /* 0x4b8000000707e820 */ /* 0x000fe40000400000 */
[----:B------:R-:W-:Y:S01]  /*0340*/  @!P6 FMUL R33, R33, 16777216 ;  /* 0x4b8000002121e820 */ /* 0x000fe20000400000 */
[----:B----4-:R-:W-:Y:S01]  /*0350*/  FSETP.GT.AND P6, PT, R5, 8.50705917302346158658e+37, PT ;  /* 0x7e8000000500780b */ /* 0x010fe20003fc4000 */
[----:B------:R-:W-:Y:S01]  /*0360*/  FADD R30, R4, -R8 ;  /* 0x80000008041e7221 */ /* 0x000fe20000000000 */
[----:B------:R-:W-:Y:S01]  /*0370*/  @P5 FMUL R11, R11, 0.25 ;  /* 0x3e8000000b0b5820 */ /* 0x000fe20000400000 */
[----:B------:R-:W-:Y:S01]  /*0380*/  FSEL R4, R29, 1, P5 ;  /* 0x3f8000001d047808 */ /* 0x000fe20002800000 */
[----:B--2---:R-:W-:Y:S01]  /*0390*/  FADD R25, R21, -R25 ;  /* 0x8000001915197221 */ /* 0x004fe20000000000 */
[----:B------:R-:W-:Y:S01]  /*03a0*/  FSETP.GEU.AND P3, PT, R16, 1.175494350822287508e-38, PT ;  /* 0x008000001000780b */ /* 0x000fe20003f6e000 */
[----:B------:R-:W-:Y:S01]  /*03b0*/  FADD R24, R20, -R24 ;  /* 0x8000001814187221 */ /* 0x000fe20000000000 */
[C---:B---3--:R-:W-:Y:S01]  /*03c0*/  FSETP.GT.AND P2, PT, R6.reuse, 8.50705917302346158658e+37, PT ;  /* 0x7e8000000600780b */ /* 0x048fe20003f44000 */
[----:B------:R-:W-:Y:S01]  /*03d0*/  @!P4 FMUL R11, R11, 16777216 ;  /* 0x4b8000000b0bc820 */ /* 0x000fe20000400000 */
[C---:B------:R-:W-:Y:S01]  /*03e0*/  FSETP.GEU.AND P5, PT, R5.reuse, 1.175494350822287508e-38, PT ;  /* 0x008000000500780b */ /* 0x040fe20003fae000 */
[----:B------:R-:W1:Y:S01]  /*03f0*/  LDC.64 R18, c[0x0][0x228] ;  /* 0x00008a00ff127b82 */ /* 0x000e620000000a00 */
[----:B------:R-:W-:Y:S01]  /*0400*/  FSETP.GEU.AND P1, PT, R6, 1.175494350822287508e-38, PT ;  /* 0x008000000600780b */ /* 0x000fe20003f2e000 */
[----:B------:R-:W2:Y:S01]  /*0410*/  MUFU.RCP R8, R7 ;  /* 0x0000000700087308 */ /* 0x000ea20000001000 */
[----:B------:R-:W-:Y:S01]  /*0420*/  @P0 FMUL R16, R16, 0.25 ;  /* 0x3e80000010100820 */ /* 0x000fe20000400000 */
[----:B------:R-:W-:-:S04]  /*0430*/  @P6 FMUL R5, R5, 0.25 ;  /* 0x3e80000005056820 */ /* 0x000fc80000400000 */
[----:B------:R-:W3:Y:S02]  /*0440*/  LDC.64 R20, c[0x0][0x230] ;  /* 0x00008c00ff147b82 */ /* 0x000ee40000000a00 */
[----:B------:R-:W4:Y:S01]  /*0450*/  MUFU.RCP R11, R11 ;  /* 0x0000000b000b7308 */ /* 0x000f220000001000 */
[----:B------:R-:W-:Y:S01]  /*0460*/  @P2 FMUL R6, R6, 0.25 ;  /* 0x3e80000006062820 */ /* 0x000fe20000400000 */
[----:B------:R-:W-:Y:S01]  /*0470*/  @!P3 FMUL R16, R16, 16777216 ;  /* 0x4b8000001010b820 */ /* 0x000fe20000400000 */
[----:B------:R-:W-:Y:S02]  /*0480*/  @!P5 FMUL R5, R5, 16777216 ;  /* 0x4b8000000505d820 */ /* 0x000fe40000400000 */
[----:B------:R-:W-:Y:S01]  /*0490*/  @!P1 FMUL R6, R6, 16777216 ;  /* 0x4b80000006069820 */ /* 0x000fe20000400000 */
[----:B------:R-:W-:Y:S02]  /*04a0*/  @!P4 FMUL R4, R4, 16777216 ;  /* 0x4b8000000404c820 */ /* 0x000fe40000400000 */
[----:B------:R-:W5:Y:S01]  /*04b0*/  MUFU.RCP R16, R16 ;  /* 0x0000001000107308 */ /* 0x000f620000001000 */
[----:B--2---:R-:W-:Y:S01]  /*04c0*/  FMUL R33, R8, R33 ;  /* 0x0000002108217220 */ /* 0x004fe20000400000 */
[----:B------:R-:W-:-:S06]  /*04d0*/  FSEL R9, R29, 1, P0 ;  /* 0x3f8000001d097808 */ /* 0x000fcc0000000000 */
[----:B------:R-:W2:Y:S01]  /*04e0*/  MUFU.RCP R7, R6 ;  /* 0x0000000600077308 */ /* 0x000ea20000001000 */
[----:B----4-:R-:W-:Y:S01]  /*04f0*/  FMUL R11, R11, R4 ;  /* 0x000000040b0b7220 */ /* 0x010fe20000400000 */
[----:B------:R-:W-:-:S06]  /*0500*/  FSEL R4, R29, 1, P2 ;  /* 0x3f8000001d047808 */ /* 0x000fcc0001000000 */
[----:B------:R-:W4:Y:S01]  /*0510*/  MUFU.RCP R5, R5 ;  /* 0x0000000500057308 */ /* 0x000f220000001000 */
[----:B------:R-:W-:Y:S01]  /*0520*/  FSEL R8, R29, 1, P6 ;  /* 0x3f8000001d087808 */ /* 0x000fe20003000000 */
[----:B------:R-:W-:Y:S01]  /*0530*/  @!P3 FMUL R9, R9, 16777216 ;  /* 0x4b8000000909b820 */ /* 0x000fe20000400000 */
[----:B------:R-:W-:-:S03]  /*0540*/  @!P1 FMUL R4, R4, 16777216 ;  /* 0x4b80000004049820 */ /* 0x000fc60000400000 */
[----:B------:R-:W-:Y:S01]  /*0550*/  @!P5 FMUL R8, R8, 16777216 ;  /* 0x4b8000000808d820 */ /* 0x000fe20000400000 */
[----:B-----5:R-:W-:Y:S01]  /*0560*/  FMUL R16, R16, R9 ;  /* 0x0000000910107220 */ /* 0x020fe20000400000 */
[----:B--2---:R-:W-:Y:S01]  /*0570*/  FMUL R7, R7, R4 ;  /* 0x0000000407077220 */ /* 0x004fe20000400000 */
[----:B------:R-:W-:Y:S01]  /*0580*/  FADD R23, R23, -R27 ;  /* 0x8000001b17177221 */ /* 0x000fe20000000000 */
[----:B------:R-:W-:Y:S01]  /*0590*/  FADD R22, R22, -R26 ;  /* 0x8000001a16167221 */ /* 0x000fe20000000000 */
[----:B----4-:R-:W-:Y:S01]  /*05a0*/  FMUL R6, R5, R8 ;  /* 0x0000000805067220 */ /* 0x010fe20000400000 */
[----:B-1----:R-:W-:-:S04]  /*05b0*/  IMAD.WIDE R4, R31, 0x4, R18 ;  /* 0x000000041f047825 */ /* 0x002fc800078e0212 */
[----:B---3--:R-:W-:-:S04]  /*05c0*/  IMAD.WIDE R8, R31, 0x4, R20 ;  /* 0x000000041f087825 */ /* 0x008fc800078e0214 */
[----:B------:R-:W-:Y:S01]  /*05d0*/  FMUL R27, R11, R24 ;  /* 0x000000180b1b7220 */ /* 0x000fe20000400000 */
[----:B------:R-:W-:Y:S01]  /*05e0*/  FMUL R26, R16, R25 ;  /* 0x00000019101a7220 */ /* 0x000fe20000400000 */
[----:B------:R-:W-:Y:S01]  /*05f0*/  FMUL R25, R7, R22 ;  /* 0x0000001607197220 */ /* 0x000fe20000400000 */
[----:B------:R-:W-:Y:S02]  /*0600*/  FMUL R24, R6, R23 ;  /* 0x0000001706187220 */ /* 0x000fe40000400000 */
[----:B------:R-:W2:Y:S04]  /*0610*/  LDG.E.EL.128 R4, desc[UR4][R4.64] ;  /* 0x0000000404047981 */ /* 0x000ea8000c2e1d00 */
[----:B------:R-:W2:Y:S01]  /*0620*/  LDG.E.EL.128 R8, desc[UR4][R8.64] ;  /* 0x0000000408087981 */ /* 0x000ea2000c2e1d00 */
[----:B------:R-:W-:-:S04]  /*0630*/  IMAD.WIDE R18, R28, 0x4, R18 ;  /* 0x000000041c127825 */ /* 0x000fc800078e0212 */
[----:B------:R-:W-:Y:S02]  /*0640*/  IMAD.WIDE R20, R28, 0x4, R20 ;  /* 0x000000041c147825 */ /* 0x000fe400078e0214 */
[----:B------:R-:W3:Y:S04]  /*0650*/  LDG.E.EL.128 R16, desc[UR4][R18.64] ;  /* 0x0000000412107981 */ /* 0x000ee8000c2e1d00 */
[----:B------:R-:W3:Y:S01]  /*0660*/  LDG.E.EL.128 R20, desc[UR4][R20.64] ;  /* 0x0000000414147981 */ /* 0x000ee2000c2e1d00 */
[----:B------:R-:W-:Y:S01]  /*0670*/  FADD R13, R13, 9.9999997473787516356e-06 ;  /* 0x3727c5ac0d0d7421 */ /* 0x000fe20000000000 */
[----:B------:R-:W-:Y:S01]  /*0680*/  FADD R15, R15, 9.9999997473787516356e-06 ;  /* 0x3727c5ac0f0f7421 */ /* 0x000fe20000000000 */
[----:B------:R-:W-:Y:S01]  /*0690*/  FADD R14, R14, 9.9999997473787516356e-06 ;  /* 0x3727c5ac0e0e7421 */ /* 0x000fe20000000000 */
[----:B------:R-:W-:Y:S01]  /*06a0*/  FMUL R31, R33, R30 ;  /* 0x0000001e211f7220 */ /* 0x000fe20000400000 */
[----:B--2---:R-:W-:-:S02]  /*06b0*/  FFMA R25, R6, R25, R10 ;  /* 0x0000001906197223 */ /* 0x004fc4000000000a */
[----:B------:R-:W1:Y:S01]  /*06c0*/  MUFU.SQRT R6, R13 ;  /* 0x0000000d00067308 */ /* 0x000e620000002000 */
[----:B------:R-:W-:Y:S01]  /*06d0*/  FFMA R26, R5, R26, R9 ;  /* 0x0000001a051a7223 */ /* 0x000fe20000000009 */
[----:B------:R-:W-:-:S06]  /*06e0*/  FFMA R24, R7, R24, R11 ;  /* 0x0000001807187223 */ /* 0x000fcc000000000b */
[----:B------:R-:W2:Y:S08]  /*06f0*/  MUFU.SQRT R9, R15 ;  /* 0x0000000f00097308 */ /* 0x000eb00000002000 */
[----:B------:R-:W4:Y:S01]  /*0700*/  MUFU.SQRT R7, R14 ;  /* 0x0000000e00077308 */ /* 0x000f220000002000 */
[C---:B-1----:R-:W-:Y:S02]  /*0710*/  FSETP.GT.AND P0, PT, R6.reuse, 8.50705917302346158658e+37, PT ;  /* 0x7e8000000600780b */ /* 0x042fe40003f04000 */
[----:B------:R-:W-:Y:S01]  /*0720*/  FSETP.GEU.AND P3, PT, R6, 1.175494350822287508e-38, PT ;  /* 0x008000000600780b */ /* 0x000fe20003f6e000 */
[----:B------:R-:W-:-:S02]  /*0730*/  FFMA R27, R4, R27, R8 ;  /* 0x0000001b041b7223 */ /* 0x000fc40000000008 */
[----:B------:R-:W1:Y:S01]  /*0740*/  LDC.64 R4, c[0x0][0x238] ;  /* 0x00008e00ff047b82 */ /* 0x000e620000000a00 */
[C---:B--2---:R-:W-:Y:S02]  /*0750*/  FSETP.GT.AND P2, PT, R9.reuse, 8.50705917302346158658e+37, PT ;  /* 0x7e8000000900780b */ /* 0x044fe40003f44000 */
[----:B------:R-:W-:Y:S02]  /*0760*/  FSETP.GEU.AND P5, PT, R9, 1.175494350822287508e-38, PT ;  /* 0x008000000900780b */ /* 0x000fe40003fae000 */
[----:B----4-:R-:W-:-:S03]  /*0770*/  FSETP.GT.AND P1, PT, R7, 8.50705917302346158658e+37, PT ;  /* 0x7e8000000700780b */ /* 0x010fc60003f24000 */
[----:B------:R-:W-:Y:S01]  /*0780*/  @P0 FMUL R6, R6, 0.25 ;  /* 0x3e80000006060820 */ /* 0x000fe20000400000 */
[----:B------:R-:W-:-:S03]  /*0790*/  FSETP.GEU.AND P4, PT, R7, 1.175494350822287508e-38, PT ;  /* 0x008000000700780b */ /* 0x000fc60003f8e000 */
[----:B------:R-:W-:Y:S02]  /*07a0*/  @!P3 FMUL R6, R6, 16777216 ;  /* 0x4b8000000606b820 */ /* 0x000fe40000400000 */
[----:B------:R-:W-:Y:S02]  /*07b0*/  @P2 FMUL R9, R9, 0.25 ;  /* 0x3e80000009092820 */ /* 0x000fe40000400000 */
[----:B------:R-:W2:Y:S02]  /*07c0*/  MUFU.RCP R13, R6 ;  /* 0x00000006000d7308 */ /* 0x000ea40000001000 */
[----:B------:R-:W-:Y:S01]  /*07d0*/  @!P5 FMUL R9, R9, 16777216 ;  /* 0x4b8000000909d820 */ /* 0x000fe20000400000 */
[----:B------:R-:W-:Y:S01]  /*07e0*/  @P1 FMUL R7, R7, 0.25 ;  /* 0x3e80000007071820 */ /* 0x000fe20000400000 */
[----:B------:R-:W-:-:S03]  /*07f0*/  FSEL R10, R29, 1, P0 ;  /* 0x3f8000001d0a7808 */ /* 0x000fc60000000000 */
[----:B------:R-:W-:Y:S01]  /*0800*/  @!P4 FMUL R7, R7, 16777216 ;  /* 0x4b8000000707c820 */ /* 0x000fe20000400000 */
[----:B------:R-:W4:Y:S01]  /*0810*/  MUFU.RCP R9, R9 ;  /* 0x0000000900097308 */ /* 0x000f220000001000 */
[----:B------:R-:W-:Y:S01]  /*0820*/  @!P3 FMUL R10, R10, 16777216 ;  /* 0x4b8000000a0ab820 */ /* 0x000fe20000400000 */
[----:B-1----:R-:W-:Y:S01]  /*0830*/  IMAD.WIDE R14, R0, 0x4, R4 ;  /* 0x00000004000e7825 */ /* 0x002fe200078e0204 */
[----:B------:R-:W-:-:S05]  /*0840*/  FSEL R11, R29, 1, P1 ;  /* 0x3f8000001d0b7808 */ /* 0x000fca0000800000 */
[----:B------:R1:W5:Y:S01]  /*0850*/  MUFU.RCP R8, R7 ;  /* 0x0000000700087308 */ /* 0x0003620000001000 */
[----:B--2---:R-:W-:Y:S01]  /*0860*/  FMUL R13, R13, R10 ;  /* 0x0000000a0d0d7220 */ /* 0x004fe20000400000 */
[----:B------:R-:W-:Y:S01]  /*0870*/  FSEL R10, R29, 1, P2 ;  /* 0x3f8000001d0a7808 */ /* 0x000fe20001000000 */
[----:B------:R-:W-:-:S04]  /*0880*/  @!P4 FMUL R11, R11, 16777216 ;  /* 0x4b8000000b0bc820 */ /* 0x000fc80000400000 */
[----:B------:R-:W-:Y:S01]  /*0890*/  @!P5 FMUL R10, R10, 16777216 ;  /* 0x4b8000000a0ad820 */ /* 0x000fe20000400000 */
[----:B-1----:R-:W2:Y:S01]  /*08a0*/  LDG.E.128 R4, desc[UR4][R14.64] ;  /* 0x000000040e047981 */ /* 0x002ea2000c1e1d00 */
[----:B---3--:R-:W-:Y:S02]  /*08b0*/  FFMA R31, R16, R31, R20 ;  /* 0x0000001f101f7223 */ /* 0x008fe40000000014 */
[----:B----4-:R-:W-:Y:S01]  /*08c0*/  FMUL R29, R9, R10 ;  /* 0x0000000a091d7220 */ /* 0x010fe20000400000 */
[----:B-----5:R-:W-:Y:S02]  /*08d0*/  FMUL R16, R8, R11 ;  /* 0x0000000b08107220 */ /* 0x020fe40000400000 */
[----:B------:R-:W3:Y:S01]  /*08e0*/  LDG.E.128 R8, desc[UR4][R14.64+0x800] ;  /* 0x000800040e087981 */ /* 0x000ee2000c1e1d00 */
[----:B------:R-:W-:Y:S02]  /*08f0*/  FMUL R20, R13, R12 ;  /* 0x0000000c0d147220 */ /* 0x000fe40000400000 */
[----:B------:R-:W1:Y:S01]  /*0900*/  LDC.64 R12, c[0x0][0x240] ;  /* 0x00009000ff0c7b82 */ /* 0x000e620000000a00 */
[----:B------:R-:W-:Y:S01]  /*0910*/  FMUL R2, R29, R2 ;  /* 0x000000021d027220 */ /* 0x000fe20000400000 */
[----:B------:R-:W-:Y:S01]  /*0920*/  FMUL R3, R16, R3 ;  /* 0x0000000310037220 */ /* 0x000fe20000400000 */
[----:B------:R-:W-:-:S02]  /*0930*/  FFMA R20, R17, R20, R21 ;  /* 0x0000001411147223 */ /* 0x000fc40000000015 */
[----:B------:R-:W-:Y:S01]  /*0940*/  FFMA R2, R19, R2, R23 ;  /* 0x0000000213027223 */ /* 0x000fe20000000017 */
[----:B------:R-:W-:Y:S01]  /*0950*/  FFMA R3, R18, R3, R22 ;  /* 0x0000000312037223 */ /* 0x000fe20000000016 */
[----:B-1----:R-:W-:Y:S01]  /*0960*/  IMAD.WIDE R12, R0, 0x4, R12 ;  /* 0x00000004000c7825 */ /* 0x002fe200078e020c */
[----:B--2---:R-:W-:-:S03]  /*0970*/  FSETP.GEU.AND P6, PT, R31, -R4, PT ;  /* 0x800000041f00720b */ /* 0x004fc60003fce000 */
[----:B------:R-:W-:Y:S01]  /*0980*/  FADD R4, R4, R31 ;  /* 0x0000001f04047221 */ /* 0x000fe20000000000 */
[----:B------:R-:W-:Y:S01]  /*0990*/  FSETP.GEU.AND P0, PT, R20, -R5, PT ;  /* 0x800000051400720b */ /* 0x000fe20003f0e000 */
[----:B------:R-:W-:Y:S01]  /*09a0*/  FADD R5, R5, R20 ;  /* 0x0000001405057221 */ /* 0x000fe20000000000 */
[----:B------:R-:W-:Y:S02]  /*09b0*/  FSETP.GEU.AND P1, PT, R3, -R6, PT ;  /* 0x800000060300720b */ /* 0x000fe40003f2e000 */
[----:B------:R-:W-:Y:S01]  /*09c0*/  SEL R4, R4, RZ, P6 ;  /* 0x000000ff04047207 */ /* 0x000fe20003000000 */
[----:B------:R-:W-:Y:S01]  /*09d0*/  FADD R6, R6, R3 ;  /* 0x0000000306067221 */ /* 0x000fe20000000000 */
[----:B------:R-:W-:Y:S01]  /*09e0*/  FSETP.GEU.AND P2, PT, R2, -R7, PT ;  /* 0x800000070200720b */ /* 0x000fe20003f4e000 */
[----:B------:R-:W-:Y:S01]  /*09f0*/  FADD R7, R7, R2 ;  /* 0x0000000207077221 */ /* 0x000fe20000000000 */
[----:B---3--:R-:W-:Y:S01]  /*0a00*/  FSETP.GEU.AND P3, PT, R27, -R8, PT ;  /* 0x800000081b00720b */ /* 0x008fe20003f6e000 */
[----:B------:R-:W-:Y:S01]  /*0a10*/  FADD R8, R8, R27 ;  /* 0x0000001b08087221 */ /* 0x000fe20000000000 */
[----:B------:R-:W-:Y:S01]  /*0a20*/  FSETP.GEU.AND P4, PT, R26, -R9, PT ;  /* 0x800000091a00720b */ /* 0x000fe20003f8e000 */
[----:B------:R-:W-:Y:S01]  /*0a30*/  FADD R9, R9, R26 ;  /* 0x0000001a09097221 */ /* 0x000fe20000000000 */
[----:B------:R-:W-:Y:S01]  /*0a40*/  FSETP.GEU.AND P5, PT, R25, -R10, PT ;  /* 0x8000000a1900720b */ /* 0x000fe20003fae000 */
[----:B------:R-:W-:Y:S01]  /*0a50*/  FADD R10, R10, R25 ;  /* 0x000000190a0a7221 */ /* 0x000fe20000000000 */
[----:B------:R-:W-:Y:S01]  /*0a60*/  FSETP.GEU.AND P6, PT, R24, -R11, PT ;  /* 0x8000000b1800720b */ /* 0x000fe20003fce000 */
[----:B------:R-:W-:Y:S01]  /*0a70*/  FADD R11, R11, R24 ;  /* 0x000000180b0b7221 */ /* 0x000fe20000000000 */
[----:B------:R-:W-:-:S02]  /*0a80*/  SEL R5, R5, RZ, P0 ;  /* 0x000000ff05057207 */ /* 0x000fc40000000000 */
[----:B------:R-:W-:Y:S02]  /*0a90*/  SEL R6, R6, RZ, P1 ;  /* 0x000000ff06067207 */ /* 0x000fe40000800000 */
[----:B------:R-:W-:Y:S02]  /*0aa0*/  SEL R7, R7, RZ, P2 ;  /* 0x000000ff07077207 */ /* 0x000fe40001000000 */
[----:B------:R-:W-:Y:S02]  /*0ab0*/  SEL R8, R8, RZ, P3 ;  /* 0x000000ff08087207 */ /* 0x000fe40001800000 */
[----:B------:R-:W-:Y:S02]  /*0ac0*/  SEL R9, R9, RZ, P4 ;  /* 0x000000ff09097207 */ /* 0x000fe40002000000 */
[----:B------:R-:W-:Y:S02]  /*0ad0*/  SEL R10, R10, RZ, P5 ;  /* 0x000000ff0a0a7207 */ /* 0x000fe40002800000 */
[----:B------:R-:W-:Y:S01]  /*0ae0*/  SEL R11, R11, RZ, P6 ;  /* 0x000000ff0b0b7207 */ /* 0x000fe20003000000 */
[----:B------:R-:W-:Y:S04]  /*0af0*/  STG.E.128 desc[UR4][R12.64], R4 ;  /* 0x000000040c007986 */ /* 0x000fe8000c101d04 */
[----:B------:R-:W-:Y:S01]  /*0b00*/  STG.E.128 desc[UR4][R12.64+0x800], R8 ;  /* 0x000800080c007986 */ /* 0x000fe2000c101d04 */
[----:B------:R-:W-:Y:S05]  /*0b10*/  EXIT ;  /* 0x000000000000794d */ /* 0x000fea0003800000 */
.L_x_0:
[----:B------:R-:W-:-:S00]  /*0b20*/  BRA `(.L_x_0) ;  /* 0xfffffffc00fc7947 */ /* 0x000fc0000383ffff */
[----:B------:R-:W-:-:S00]  /*0b30*/  NOP ;  /* 0x0000000000007918 */ /* 0x000fc00000000000 */
        /* <DEDUP_REMOVED lines=12> */
.L_x_1:


//--------------------- .nv.global.init           --------------------------
	.section	.nv.global.init,"aw",@progbits
.nv.global.init:
	.type		_$_str,@object
	.size		_$_str,(_$_str_$_2 - _$_str)
_$_str:
        /*0000*/ 	.byte	0x5f, 0x5f, 0x43, 0x55, 0x44, 0x41, 0x5f, 0x46, 0x54, 0x5a, 0x00
	.type		_$_str_$_2,@object
	.size		_$_str_$_2,(.L_1 - _$_str_$_2)
_$_str_$_2:
        /*000b*/ 	.byte	0x5f, 0x5f, 0x43, 0x55, 0x44, 0x41, 0x5f, 0x50, 0x52, 0x45, 0x43, 0x5f, 0x53, 0x51, 0x52, 0x54
        /*001b*/ 	.byte	0x00
.L_1:


//--------------------- .nv.constant0.triton_poi_fused__native_batch_norm_legit_no_training_add_relu_16 --------------------------
	.section	.nv.constant0.triton_poi_fused__native_batch_norm_legit_no_training_add_relu_16,"a",@progbits
	.sectionflags	@""
	.align	4
.nv.constant0.triton_poi_fused__native_batch_norm_legit_no_training_add_relu_16:
	.zero		588
